//
// Generated by NVIDIA NVVM Compiler
//
// Compiler Build ID: CL-36424714
// Cuda compilation tools, release 13.0, V13.0.88
// Based on NVVM 20.0.0
//

.version 9.0
.target sm_100
.address_size 64

	// .globl	_Z23residual_forward_kernelPfS_S_i

.visible .entry _Z23residual_forward_kernelPfS_S_i(
	.param .u64 .ptr .align 1 _Z23residual_forward_kernelPfS_S_i_param_0,
	.param .u64 .ptr .align 1 _Z23residual_forward_kernelPfS_S_i_param_1,
	.param .u64 .ptr .align 1 _Z23residual_forward_kernelPfS_S_i_param_2,
	.param .u32 _Z23residual_forward_kernelPfS_S_i_param_3
)
{
	.reg .b32 	%r<6>;
	.reg .b32 	%f<7>;
	.reg .b64 	%rd<11>;

	ld.param.u64 	%rd1, [_Z23residual_forward_kernelPfS_S_i_param_0];
	ld.param.u64 	%rd2, [_Z23residual_forward_kernelPfS_S_i_param_1];
	ld.param.u64 	%rd3, [_Z23residual_forward_kernelPfS_S_i_param_2];
	cvta.to.global.u64 	%rd4, %rd1;
	cvta.to.global.u64 	%rd5, %rd3;
	cvta.to.global.u64 	%rd6, %rd2;
	mov.u32 	%r1, %ntid.x;
	mov.u32 	%r2, %ctaid.x;
	mov.u32 	%r3, %tid.x;
	mad.lo.s32 	%r4, %r1, %r2, %r3;
	shl.b32 	%r5, %r4, 1;
	mul.wide.s32 	%rd7, %r5, 4;
	add.s64 	%rd8, %rd6, %rd7;
	add.s64 	%rd9, %rd5, %rd7;
	add.s64 	%rd10, %rd4, %rd7;
	ld.global.v2.f32 	{%f1, %f2}, [%rd8];
	ld.global.v2.f32 	{%f3, %f4}, [%rd9];
	add.f32 	%f5, %f1, %f3;
	add.f32 	%f6, %f2, %f4;
	st.global.v2.f32 	[%rd10], {%f5, %f6};
	ret;

}


// ===== COMPILED SASS (sm_100) =====

	.target	sm_100

	.elftype	@"ET_EXEC"


//--------------------- .note.nv.tkinfo           --------------------------
	.section	.note.nv.tkinfo,"",@"SHT_NOTE"
	.sectionflags	@"SHF_NOTE_NV_TKINFO"
	.tkinfo
        /*0018*/ 	.word	0x00000002
        /*0030*/ 	.string	""
        /*0030*/ 	.string	"ptxas"
        /*0030*/ 	.string	"Cuda compilation tools, release 13.0, V13.0.88"
        /*0030*/ 	.string	"Build cuda_13.0.r13.0/compiler.36424714_0"
        /*0030*/ 	.string	"-arch sm_100 -m 64 "



//--------------------- .note.nv.cuinfo           --------------------------
	.section	.note.nv.cuinfo,"",@"SHT_NOTE"
	.sectionflags	@"SHF_NOTE_NV_CUINFO"
        /*0018*/ 	.short	0x0002
        /*001a*/ 	.short	0x0064
        /*001c*/ 	.short	0x0082
	.zero		2


//--------------------- .nv.info                  --------------------------
	.section	.nv.info,"",@"SHT_CUDA_INFO"
	.align	4


	//----- nvinfo : EIATTR_REGCOUNT
	.align		4
        /*0000*/ 	.byte	0x04, 0x2f
        /*0002*/ 	.short	(.L_1 - .L_0)
	.align		4
.L_0:
        /*0004*/ 	.word	index@(_Z23residual_forward_kernelPfS_S_i)
        /*0008*/ 	.word	0x0000000c


	//----- nvinfo : EIATTR_FRAME_SIZE
	.align		4
.L_1:
        /*000c*/ 	.byte	0x04, 0x11
        /*000e*/ 	.short	(.L_3 - .L_2)
	.align		4
.L_2:
        /*0010*/ 	.word	index@(_Z23residual_forward_kernelPfS_S_i)
        /*0014*/ 	.word	0x00000000


	//----- nvinfo : EIATTR_MIN_STACK_SIZE
	.align		4
.L_3:
        /*0018*/ 	.byte	0x04, 0x12
        /*001a*/ 	.short	(.L_5 - .L_4)
	.align		4
.L_4:
        /*001c*/ 	.word	index@(_Z23residual_forward_kernelPfS_S_i)
        /*0020*/ 	.word	0x00000000
.L_5:


//--------------------- .nv.compat                --------------------------
	.section	.nv.compat,"",@"SHT_CUDA_COMPAT_INFO"
	.align	4
        /*0000*/ 	.byte	0x02, 0x09, 0x00, 0x00, 0x02, 0x02, 0x01, 0x00, 0x02, 0x05, 0x05, 0x00, 0x03, 0x07, 0x01, 0x01
        /*0010*/ 	.byte	0x02, 0x03, 0x00, 0x00, 0x02, 0x06, 0x01, 0x00, 0x04, 0x0b, 0x08, 0x00, 0x09, 0x00, 0x00, 0x00
        /*0020*/ 	.byte	0x00, 0x00, 0x00, 0x00


//--------------------- .nv.info._Z23residual_forward_kernelPfS_S_i --------------------------
	.section	.nv.info._Z23residual_forward_kernelPfS_S_i,"",@"SHT_CUDA_INFO"
	.sectionflags	@""
	.align	4


	//----- nvinfo : EIATTR_CUDA_API_VERSION
	.align		4
        /*0000*/ 	.byte	0x04, 0x37
        /*0002*/ 	.short	(.L_7 - .L_6)
.L_6:
        /*0004*/ 	.word	0x00000082


	//----- nvinfo : EIATTR_KPARAM_INFO
	.align		4
.L_7:
        /*0008*/ 	.byte	0x04, 0x17
        /*000a*/ 	.short	(.L_9 - .L_8)
.L_8:
        /*000c*/ 	.word	0x00000000
        /*0010*/ 	.short	0x0003
        /*0012*/ 	.short	0x0018
        /*0014*/ 	.byte	0x00, 0xf0, 0x11, 0x00


	//----- nvinfo : EIATTR_KPARAM_INFO
	.align		4
.L_9:
        /*0018*/ 	.byte	0x04, 0x17
        /*001a*/ 	.short	(.L_11 - .L_10)
.L_10:
        /*001c*/ 	.word	0x00000000
        /*0020*/ 	.short	0x0002
        /*0022*/ 	.short	0x0010
        /*0024*/ 	.byte	0x00, 0xf5, 0x21, 0x00


	//----- nvinfo : EIATTR_KPARAM_INFO
	.align		4
.L_11:
        /*0028*/ 	.byte	0x04, 0x17
        /*002a*/ 	.short	(.L_13 - .L_12)
.L_12:
        /*002c*/ 	.word	0x00000000
        /*0030*/ 	.short	0x0001
        /*0032*/ 	.short	0x0008
        /*0034*/ 	.byte	0x00, 0xf5, 0x21, 0x00


	//----- nvinfo : EIATTR_KPARAM_INFO
	.align		4
.L_13:
        /*0038*/ 	.byte	0x04, 0x17
        /*003a*/ 	.short	(.L_15 - .L_14)
.L_14:
        /*003c*/ 	.word	0x00000000
        /*0040*/ 	.short	0x0000
        /*0042*/ 	.short	0x0000
        /*0044*/ 	.byte	0x00, 0xf5, 0x21, 0x00


	//----- nvinfo : EIATTR_SPARSE_MMA_MASK
	.align		4
.L_15:
        /*0048*/ 	.byte	0x03, 0x50
        /*004a*/ 	.short	0x0000


	//----- nvinfo : EIATTR_MAXREG_COUNT
	.align		4
        /*004c*/ 	.byte	0x03, 0x1b
        /*004e*/ 	.short	0x00ff


	//----- nvinfo : EIATTR_MERCURY_ISA_VERSION
	.align		4
        /*0050*/ 	.byte	0x03, 0x5f
        /*0052*/ 	.short	0x0101


	//----- nvinfo : EIATTR_VRC_CTA_INIT_COUNT
	.align		4
        /*0054*/ 	.byte	0x02, 0x4a
	.zero		1
	.zero		1


	//----- nvinfo : EIATTR_EXIT_INSTR_OFFSETS
	.align		4
        /*0058*/ 	.byte	0x04, 0x1c
        /*005a*/ 	.short	(.L_17 - .L_16)


	//   ....[0]....
.L_16:
        /*005c*/ 	.word	0x00000120


	//----- nvinfo : EIATTR_CBANK_PARAM_SIZE
	.align		4
.L_17:
        /*0060*/ 	.byte	0x03, 0x19
        /*0062*/ 	.short	0x001c


	//----- nvinfo : EIATTR_PARAM_CBANK
	.align		4
        /*0064*/ 	.byte	0x04, 0x0a
        /*0066*/ 	.short	(.L_19 - .L_18)
	.align		4
.L_18:
        /*0068*/ 	.word	index@(.nv.constant0._Z23residual_forward_kernelPfS_S_i)
        /*006c*/ 	.short	0x0380
        /*006e*/ 	.short	0x001c


	//----- nvinfo : EIATTR_SW_WAR
	.align		4
.L_19:
        /*0070*/ 	.byte	0x04, 0x36
        /*0072*/ 	.short	(.L_21 - .L_20)
.L_20:
        /*0074*/ 	.word	0x00000008
.L_21:


//--------------------- .nv.callgraph             --------------------------
	.section	.nv.callgraph,"",@"SHT_CUDA_CALLGRAPH"
	.align	4
	.sectionentsize	8
	.align		4
        /*0000*/ 	.word	0x00000000
	.align		4
        /*0004*/ 	.word	0xffffffff
	.align		4
        /*0008*/ 	.word	0x00000000
	.align		4
        /*000c*/ 	.word	0xfffffffe
	.align		4
        /*0010*/ 	.word	0x00000000
	.align		4
        /*0014*/ 	.word	0xfffffffd
	.align		4
        /*0018*/ 	.word	0x00000000
	.align		4
        /*001c*/ 	.word	0xfffffffc


//--------------------- .text._Z23residual_forward_kernelPfS_S_i --------------------------
	.section	.text._Z23residual_forward_kernelPfS_S_i,"ax",@progbits
	.align	128
        .global         _Z23residual_forward_kernelPfS_S_i
        .type           _Z23residual_forward_kernelPfS_S_i,@function
        .size           _Z23residual_forward_kernelPfS_S_i,(.L_x_1 - _Z23residual_forward_kernelPfS_S_i)
        .other          _Z23residual_forward_kernelPfS_S_i,@"STO_CUDA_ENTRY STV_DEFAULT"
_Z23residual_forward_kernelPfS_S_i:
.text._Z23residual_forward_kernelPfS_S_i:
[----:B------:R-:W-:Y:S01]  /*0000*/  LDC R1, c[0x0][0x37c] ;  /* 0x0000df00ff017b82 */ /* 0x000fe20000000800 */
[----:B------:R-:W0:Y:S01]  /*0010*/  S2R R0, SR_CTAID.X ;  /* 0x0000000000007919 */ /* 0x000e220000002500 */
[----:B------:R-:W0:Y:S06]  /*0020*/  LDCU UR6, c[0x0][0x360] ;  /* 0x00006c00ff0677ac */ /* 0x000e2c0008000800 */
[----:B------:R-:W1:Y:S01]  /*0030*/  LDC.64 R2, c[0x0][0x388] ;  /* 0x0000e200ff027b82 */ /* 0x000e620000000a00 */
[----:B------:R-:W0:Y:S01]  /*0040*/  S2R R7, SR_TID.X ;  /* 0x0000000000077919 */ /* 0x000e220000002100 */
[----:B------:R-:W2:Y:S06]  /*0050*/  LDCU.64 UR4, c[0x0][0x358] ;  /* 0x00006b00ff0477ac */ /* 0x000eac0008000a00 */
[----:B------:R-:W3:Y:S01]  /*0060*/  LDC.64 R4, c[0x0][0x390] ;  /* 0x0000e400ff047b82 */ /* 0x000ee20000000a00 */
[----:B0-----:R-:W-:-:S07]  /*0070*/  IMAD R0, R0, UR6, R7 ;  /* 0x0000000600007c24 */ /* 0x001fce000f8e0207 */
[----:B------:R-:W0:Y:S01]  /*0080*/  LDC.64 R6, c[0x0][0x380] ;  /* 0x0000e000ff067b82 */ /* 0x000e220000000a00 */
[----:B------:R-:W-:-:S05]  /*0090*/  SHF.L.U32 R9, R0, 0x1, RZ ;  /* 0x0000000100097819 */ /* 0x000fca00000006ff */
[----:B-1----:R-:W-:-:S04]  /*00a0*/  IMAD.WIDE R2, R9, 0x4, R2 ;  /* 0x0000000409027825 */ /* 0x002fc800078e0202 */
[C---:B---3--:R-:W-:Y:S02]  /*00b0*/  IMAD.WIDE R4, R9.reuse, 0x4, R4 ;  /* 0x0000000409047825 */ /* 0x048fe400078e0204 */
[----:B--2---:R-:W2:Y:S04]  /*00c0*/  LDG.E.64 R2, desc[UR4][R2.64] ;  /* 0x0000000402027981 */ /* 0x004ea8000c1e1b00 */
[----:B------:R-:W2:Y:S01]  /*00d0*/  LDG.E.64 R4, desc[UR4][R4.64] ;  /* 0x0000000404047981 */ /* 0x000ea2000c1e1b00 */
[----:B0-----:R-:W-:-:S04]  /*00e0*/  IMAD.WIDE R6, R9, 0x4, R6 ;  /* 0x0000000409067825 */ /* 0x001fc800078e0206 */
[----:B--2---:R-:W-:Y:S01]  /*00f0*/  FADD R8, R2, R4 ;  /* 0x0000000402087221 */ /* 0x004fe20000000000 */
[----:B------:R-:W-:-:S05]  /*0100*/  FADD R9, R3, R5 ;  /* 0x0000000503097221 */ /* 0x000fca0000000000 */
[----:B------:R-:W-:Y:S01]  /*0110*/  STG.E.64 desc[UR4][R6.64], R8 ;  /* 0x0000000806007986 */ /* 0x000fe2000c101b04 */
[----:B------:R-:W-:Y:S05]  /*0120*/  EXIT ;  /* 0x000000000000794d */ /* 0x000fea0003800000 */
.L_x_0:
[----:B------:R-:W-:-:S00]  /*0130*/  BRA `(.L_x_0) ;  /* 0xfffffffc00fc7947 */ /* 0x000fc0000383ffff */
[----:B------:R-:W-:-:S00]  /*0140*/  NOP ;  /* 0x0000000000007918 */ /* 0x000fc00000000000 */
        /* <DEDUP_REMOVED lines=11> */
.L_x_1:


//--------------------- .nv.shared.reserved.0     --------------------------
	.section	.nv.shared.reserved.0,"aw",@nobits
	.weak		__nv_reservedSMEM_offset_0_alias
	.size		__nv_reservedSMEM_offset_0_alias, 0, 64
	.other		__nv_reservedSMEM_offset_0_alias,@"STO_CUDA_RESERVED_SHARED STV_DEFAULT"
__nv_reservedSMEM_offset_0_alias:
	.zero		0
	.zero		64


//--------------------- .nv.constant0._Z23residual_forward_kernelPfS_S_i --------------------------
	.section	.nv.constant0._Z23residual_forward_kernelPfS_S_i,"a",@progbits
	.sectionflags	@""
	.align	4
.nv.constant0._Z23residual_forward_kernelPfS_S_i:
	.zero		924


//--------------------- SYMBOLS --------------------------

	.type		.nv.reservedSmem.offset0,@object
	.size		.nv.reservedSmem.offset0,0x4
